	.headerflags	@"EF_CUDA_TEXMODE_UNIFIED EF_CUDA_64BIT_ADDRESS EF_CUDA_ACCELERATORS EF_CUDA_SM90 EF_CUDA_VIRTUAL_SM(EF_CUDA_SM90)"
	.elftype	@"ET_EXEC"


//--------------------- .nv.info                  --------------------------
	.section	.nv.info,"",@"SHT_CUDA_INFO"
	.align	4


	//----- nvinfo : EIATTR_REGCOUNT
	.align		4
        /*0000*/ 	.byte	0x04, 0x2f
        /*0002*/ 	.short	(.L_1 - .L_0)
	.align		4
.L_0:
        /*0004*/ 	.word	index@(triton_poi_fused_add_convolution_div_2)
        /*0008*/ 	.word	0x0000000e


	//----- nvinfo : EIATTR_MIN_STACK_SIZE
	.align		4
.L_1:
        /*000c*/ 	.byte	0x04, 0x12
        /*000e*/ 	.short	(.L_3 - .L_2)
	.align		4
.L_2:
        /*0010*/ 	.word	index@(triton_poi_fused_add_convolution_div_2)
        /*0014*/ 	.word	0x00000000


	//----- nvinfo : EIATTR_FRAME_SIZE
	.align		4
.L_3:
        /*0018*/ 	.byte	0x04, 0x11
        /*001a*/ 	.short	(.L_5 - .L_4)
	.align		4
.L_4:
        /*001c*/ 	.word	index@(triton_poi_fused_add_convolution_div_2)
        /*0020*/ 	.word	0x00000000


	//----- nvinfo : EIATTR_MIN_STACK_SIZE
	.align		4
.L_5:
        /*0024*/ 	.byte	0x04, 0x12
        /*0026*/ 	.short	(.L_7 - .L_6)
	.align		4
.L_6:
        /*0028*/ 	.word	index@(triton_poi_fused_add_convolution_div_2)
        /*002c*/ 	.word	0x00000000
.L_7:


//--------------------- .nv.info.triton_poi_fused_add_convolution_div_2 --------------------------
	.section	.nv.info.triton_poi_fused_add_convolution_div_2,"",@"SHT_CUDA_INFO"
	.sectionflags	@""
	.align	4


	//----- nvinfo : EIATTR_CUDA_API_VERSION
	.align		4
        /*0000*/ 	.byte	0x04, 0x37
        /*0002*/ 	.short	(.L_9 - .L_8)
.L_8:
        /*0004*/ 	.word	0x0000007c


	//----- nvinfo : EIATTR_KPARAM_INFO
	.align		4
.L_9:
        /*0008*/ 	.byte	0x04, 0x17
        /*000a*/ 	.short	(.L_11 - .L_10)
.L_10:
        /*000c*/ 	.word	0x00000000
        /*0010*/ 	.short	0x0003
        /*0012*/ 	.short	0x0018
        /*0014*/ 	.byte	0x00, 0xf0, 0x11, 0x00


	//----- nvinfo : EIATTR_KPARAM_INFO
	.align		4
.L_11:
        /*0018*/ 	.byte	0x04, 0x17
        /*001a*/ 	.short	(.L_13 - .L_12)
.L_12:
        /*001c*/ 	.word	0x00000000
        /*0020*/ 	.short	0x0002
        /*0022*/ 	.short	0x0010
        /*0024*/ 	.byte	0x00, 0xf4, 0x21, 0x00


	//----- nvinfo : EIATTR_KPARAM_INFO
	.align		4
.L_13:
        /*0028*/ 	.byte	0x04, 0x17
        /*002a*/ 	.short	(.L_15 - .L_14)
.L_14:
        /*002c*/ 	.word	0x00000000
        /*0030*/ 	.short	0x0001
        /*0032*/ 	.short	0x0008
        /*0034*/ 	.byte	0x00, 0xf4, 0x21, 0x00


	//----- nvinfo : EIATTR_KPARAM_INFO
	.align		4
.L_15:
        /*0038*/ 	.byte	0x04, 0x17
        /*003a*/ 	.short	(.L_17 - .L_16)
.L_16:
        /*003c*/ 	.word	0x00000000
        /*0040*/ 	.short	0x0000
        /*0042*/ 	.short	0x0000
        /*0044*/ 	.byte	0x00, 0xf4, 0x21, 0x00


	//----- nvinfo : EIATTR_SPARSE_MMA_MASK
	.align		4
.L_17:
        /*0048*/ 	.byte	0x03, 0x50
        /*004a*/ 	.short	0x0000


	//----- nvinfo : EIATTR_MAXREG_COUNT
	.align		4
        /*004c*/ 	.byte	0x03, 0x1b
        /*004e*/ 	.short	0x00ff


	//----- nvinfo : EIATTR_EXIT_INSTR_OFFSETS
	.align		4
        /*0050*/ 	.byte	0x04, 0x1c
        /*0052*/ 	.short	(.L_19 - .L_18)


	//   ....[0]....
.L_18:
        /*0054*/ 	.word	0x000001c0


	//   ....[1]....
        /*0058*/ 	.word	0x000001f0


	//----- nvinfo : EIATTR_REQNTID
	.align		4
.L_19:
        /*005c*/ 	.byte	0x04, 0x10
        /*005e*/ 	.short	(.L_21 - .L_20)
.L_20:
        /*0060*/ 	.word	0x00000080
        /*0064*/ 	.word	0x00000001
        /*0068*/ 	.word	0x00000001


	//----- nvinfo : EIATTR_CBANK_PARAM_SIZE
	.align		4
.L_21:
        /*006c*/ 	.byte	0x03, 0x19
        /*006e*/ 	.short	0x001c


	//----- nvinfo : EIATTR_PARAM_CBANK
	.align		4
        /*0070*/ 	.byte	0x04, 0x0a
        /*0072*/ 	.short	(.L_23 - .L_22)
	.align		4
.L_22:
        /*0074*/ 	.word	index@(.nv.constant0.triton_poi_fused_add_convolution_div_2)
        /*0078*/ 	.short	0x0210
        /*007a*/ 	.short	0x001c


	//----- nvinfo : EIATTR_SW_WAR
	.align		4
.L_23:
        /*007c*/ 	.byte	0x04, 0x36
        /*007e*/ 	.short	(.L_25 - .L_24)
.L_24:
        /*0080*/ 	.word	0x00000008
.L_25:


//--------------------- .nv.callgraph             --------------------------
	.section	.nv.callgraph,"",@"SHT_CUDA_CALLGRAPH"
	.align	4
	.sectionentsize	8
	.align		4
        /*0000*/ 	.word	0x00000000
	.align		4
        /*0004*/ 	.word	0xffffffff
	.align		4
        /*0008*/ 	.word	0x00000000
	.align		4
        /*000c*/ 	.word	0xfffffffe
	.align		4
        /*0010*/ 	.word	0x00000000
	.align		4
        /*0014*/ 	.word	0xfffffffd
	.align		4
        /*0018*/ 	.word	0x00000000
	.align		4
        /*001c*/ 	.word	0xfffffffc


//--------------------- .text.triton_poi_fused_add_convolution_div_2 --------------------------
	.section	.text.triton_poi_fused_add_convolution_div_2,"ax",@progbits
	.align	128
        .global         triton_poi_fused_add_convolution_div_2
        .type           triton_poi_fused_add_convolution_div_2,@function
        .size           triton_poi_fused_add_convolution_div_2,(.L_x_1 - triton_poi_fused_add_convolution_div_2)
        .other          triton_poi_fused_add_convolution_div_2,@"STO_CUDA_ENTRY STV_DEFAULT"
triton_poi_fused_add_convolution_div_2:
.text.triton_poi_fused_add_convolution_div_2:
[----:B------:R-:W0:Y:S02]  /*0000*/  LDC R1, c[0x0][0x28] ;  /* 0x00000a00ff017b82 */ /* 0x000e240000000800 */
[----:B------:R-:W1:Y:S01]  /*0010*/  S2R R0, SR_TID.X ;  /* 0x0000000000007919 */ /* 0x000e620000002100 */
[----:B------:R-:W2:Y:S01]  /*0020*/  LDC.64 R6, c[0x0][0x220] ;  /* 0x00008800ff067b82 */ /* 0x000ea20000000a00 */
[----:B------:R-:W-:Y:S01]  /*0030*/  ULDC.64 UR4, c[0x0][0x208] ;  /* 0x0000820000047ab9 */ /* 0x000fe20000000a00 */
[----:B------:R-:W3:Y:S06]  /*0040*/  S2R R9, SR_CTAID.X ;  /* 0x0000000000097919 */ /* 0x000eec0000002500 */
[----:B------:R-:W4:Y:S01]  /*0050*/  LDC.64 R4, c[0x0][0x210] ;  /* 0x00008400ff047b82 */ /* 0x000f220000000a00 */
[----:B-1----:R-:W-:-:S02]  /*0060*/  LOP3.LUT R0, R0, 0x7f, RZ, 0xc0, !PT ;  /* 0x0000007f00007812 */ /* 0x002fc400078ec0ff */
[----:B---3--:R-:W-:-:S03]  /*0070*/  SHF.R.S32.HI R2, RZ, 0x18, R9 ;  /* 0x00000018ff027819 */ /* 0x008fc60000011409 */
[----:B------:R-:W-:Y:S01]  /*0080*/  IMAD R9, R9, 0x80, R0 ;  /* 0x0000008009097824 */ /* 0x000fe200078e0200 */
[----:B------:R-:W-:-:S03]  /*0090*/  SGXT R0, R2, 0x1 ;  /* 0x000000010200781a */ /* 0x000fc60000000200 */
[C---:B----4-:R-:W-:Y:S01]  /*00a0*/  IMAD.WIDE R4, R9.reuse, 0x4, R4 ;  /* 0x0000000409047825 */ /* 0x050fe200078e0204 */
[----:B------:R-:W1:Y:S01]  /*00b0*/  LDC.64 R2, c[0x0][0x218] ;  /* 0x00008600ff027b82 */ /* 0x000e620000000a00 */
[----:B------:R-:W-:Y:S02]  /*00c0*/  ISETP.GE.AND P0, PT, R9, 0x100, PT ;  /* 0x000001000900780c */ /* 0x000fe40003f06270 */
[----:B------:R-:W-:-:S04]  /*00d0*/  LEA.HI R0, R0, R9, RZ, 0x4 ;  /* 0x0000000900007211 */ /* 0x000fc800078f20ff */
[----:B------:R-:W-:-:S04]  /*00e0*/  SHF.R.S32.HI R0, RZ, 0x4, R0 ;  /* 0x00000004ff007819 */ /* 0x000fc80000011400 */
[----:B------:R-:W-:-:S04]  /*00f0*/  LEA.HI R8, R0, R0, RZ, 0x2 ;  /* 0x0000000000087211 */ /* 0x000fc800078f10ff */
[----:B------:R-:W-:Y:S01]  /*0100*/  LOP3.LUT R11, R8, 0xfffffffc, RZ, 0xc0, !PT ;  /* 0xfffffffc080b7812 */ /* 0x000fe200078ec0ff */
[----:B------:R-:W-:-:S03]  /*0110*/  HFMA2.MMA R8, -RZ, RZ, 0, 0 ;  /* 0x00000000ff087435 */ /* 0x000fc600000001ff */
[----:B------:R-:W-:-:S05]  /*0120*/  IADD3 R11, R0, -R11, RZ ;  /* 0x8000000b000b7210 */ /* 0x000fca0007ffe0ff */
[----:B--2---:R-:W-:Y:S02]  /*0130*/  IMAD.WIDE R6, R11, 0x4, R6 ;  /* 0x000000040b067825 */ /* 0x004fe400078e0206 */
[----:B------:R-:W2:Y:S02]  /*0140*/  @!P0 LDG.E R8, desc[UR4][R4.64] ;  /* 0x0000000404088981 */ /* 0x000ea4000c1e1900 */
[----:B------:R-:W-:Y:S02]  /*0150*/  IMAD.MOV.U32 R11, RZ, RZ, RZ ;  /* 0x000000ffff0b7224 */ /* 0x000fe400078e00ff */
[----:B------:R-:W-:Y:S02]  /*0160*/  IMAD.MOV.U32 R0, RZ, RZ, RZ ;  /* 0x000000ffff007224 */ /* 0x000fe400078e00ff */
[----:B-1----:R-:W-:Y:S02]  /*0170*/  IMAD.WIDE R2, R9, 0x4, R2 ;  /* 0x0000000409027825 */ /* 0x002fe400078e0202 */
[----:B------:R-:W2:Y:S04]  /*0180*/  @!P0 LDG.E.EL R11, desc[UR4][R6.64] ;  /* 0x00000004060b8981 */ /* 0x000ea8000c2e1900 */
[----:B------:R-:W3:Y:S01]  /*0190*/  @!P0 LDG.E R0, desc[UR4][R2.64] ;  /* 0x0000000402008981 */ /* 0x000ee2000c1e1900 */
[----:B--2---:R-:W-:-:S04]  /*01a0*/  FADD R11, R11, R8 ;  /* 0x000000080b0b7221 */ /* 0x004fc80000000000 */
[----:B---3--:R-:W-:Y:S01]  /*01b0*/  FADD R0, R11, R0 ;  /* 0x000000000b007221 */ /* 0x008fe20000000000 */
[----:B------:R-:W-:Y:S06]  /*01c0*/  @P0 EXIT ;  /* 0x000000000000094d */ /* 0x000fec0003800000 */
[----:B------:R-:W-:-:S05]  /*01d0*/  FMUL R3, R0, 0.70710676908493041992 ;  /* 0x3f3504f300037820 */ /* 0x000fca0000400000 */
[----:B------:R-:W-:Y:S01]  /*01e0*/  STG.E desc[UR4][R4.64], R3 ;  /* 0x0000000304007986 */ /* 0x000fe2000c101904 */
[----:B------:R-:W-:Y:S05]  /*01f0*/  EXIT ;  /* 0x000000000000794d */ /* 0x000fea0003800000 */
.L_x_0:
[----:B------:R-:W-:-:S00]  /*0200*/  BRA `(.L_x_0) ;  /* 0xfffffffc00fc7947 */ /* 0x000fc0000383ffff */
[----:B------:R-:W-:-:S00]  /*0210*/  NOP ;  /* 0x0000000000007918 */ /* 0x000fc00000000000 */
        /* <DEDUP_REMOVED lines=14> */
.L_x_1:


//--------------------- .nv.constant0.triton_poi_fused_add_convolution_div_2 --------------------------
	.section	.nv.constant0.triton_poi_fused_add_convolution_div_2,"a",@progbits
	.sectionflags	@""
	.align	4
.nv.constant0.triton_poi_fused_add_convolution_div_2:
	.zero		556
